//
// Generated by NVIDIA NVVM Compiler
//
// Compiler Build ID: CL-36424714
// Cuda compilation tools, release 13.0, V13.0.88
// Based on NVVM 20.0.0
//

.version 9.0
.target sm_100
.address_size 64

	// .globl	_Z27blockedMatrixMultiplyKernelPKiS0_Pii
// _ZZ27blockedMatrixMultiplyKernelPKiS0_PiiE2sA has been demoted
// _ZZ27blockedMatrixMultiplyKernelPKiS0_PiiE2sB has been demoted

.visible .entry _Z27blockedMatrixMultiplyKernelPKiS0_Pii(
	.param .u64 .ptr .align 1 _Z27blockedMatrixMultiplyKernelPKiS0_Pii_param_0,
	.param .u64 .ptr .align 1 _Z27blockedMatrixMultiplyKernelPKiS0_Pii_param_1,
	.param .u64 .ptr .align 1 _Z27blockedMatrixMultiplyKernelPKiS0_Pii_param_2,
	.param .u32 _Z27blockedMatrixMultiplyKernelPKiS0_Pii_param_3
)
{
	.reg .pred 	%p<4>;
	.reg .b32 	%r<142>;
	.reg .b64 	%rd<13>;
	// demoted variable
	.shared .align 4 .b8 _ZZ27blockedMatrixMultiplyKernelPKiS0_PiiE2sA[4096];
	// demoted variable
	.shared .align 4 .b8 _ZZ27blockedMatrixMultiplyKernelPKiS0_PiiE2sB[4096];
	ld.param.u64 	%rd3, [_Z27blockedMatrixMultiplyKernelPKiS0_Pii_param_0];
	ld.param.u64 	%rd4, [_Z27blockedMatrixMultiplyKernelPKiS0_Pii_param_1];
	ld.param.u64 	%rd5, [_Z27blockedMatrixMultiplyKernelPKiS0_Pii_param_2];
	ld.param.u32 	%r23, [_Z27blockedMatrixMultiplyKernelPKiS0_Pii_param_3];
	mov.u32 	%r25, %ctaid.x;
	mov.u32 	%r26, %ctaid.y;
	mov.u32 	%r1, %tid.x;
	mov.u32 	%r2, %tid.y;
	shl.b32 	%r27, %r26, 5;
	add.s32 	%r3, %r27, %r2;
	shl.b32 	%r4, %r25, 5;
	add.s32 	%r5, %r4, %r1;
	setp.lt.s32 	%p1, %r23, 32;
	mov.b32 	%r141, 0;
	@%p1 bra 	$L__BB0_3;
	shl.b32 	%r29, %r2, 7;
	mov.u32 	%r30, _ZZ27blockedMatrixMultiplyKernelPKiS0_PiiE2sA;
	add.s32 	%r6, %r30, %r29;
	shl.b32 	%r31, %r1, 2;
	add.s32 	%r7, %r6, %r31;
	mov.u32 	%r32, _ZZ27blockedMatrixMultiplyKernelPKiS0_PiiE2sB;
	add.s32 	%r9, %r32, %r31;
	add.s32 	%r8, %r9, %r29;
	shr.s32 	%r33, %r23, 31;
	shr.u32 	%r34, %r33, 27;
	add.s32 	%r35, %r23, %r34;
	shr.s32 	%r36, %r35, 5;
	neg.s32 	%r139, %r36;
	mad.lo.s32 	%r138, %r23, %r3, %r1;
	mad.lo.s32 	%r37, %r2, %r23, %r1;
	add.s32 	%r137, %r37, %r4;
	shl.b32 	%r13, %r23, 5;
	cvta.to.global.u64 	%rd1, %rd3;
	cvta.to.global.u64 	%rd2, %rd4;
	mov.b32 	%r141, 0;
$L__BB0_2:
	mul.wide.s32 	%rd6, %r138, 4;
	add.s64 	%rd7, %rd1, %rd6;
	ld.global.u32 	%r38, [%rd7];
	st.shared.u32 	[%r7], %r38;
	mul.wide.u32 	%rd8, %r137, 4;
	add.s64 	%rd9, %rd2, %rd8;
	ld.global.u32 	%r39, [%rd9];
	st.shared.u32 	[%r8], %r39;
	bar.sync 	0;
	ld.shared.u32 	%r40, [%r6];
	ld.shared.u32 	%r41, [%r9];
	mad.lo.s32 	%r42, %r41, %r40, %r141;
	ld.shared.u32 	%r43, [%r6+4];
	ld.shared.u32 	%r44, [%r9+128];
	mad.lo.s32 	%r45, %r44, %r43, %r42;
	ld.shared.u32 	%r46, [%r6+8];
	ld.shared.u32 	%r47, [%r9+256];
	mad.lo.s32 	%r48, %r47, %r46, %r45;
	ld.shared.u32 	%r49, [%r6+12];
	ld.shared.u32 	%r50, [%r9+384];
	mad.lo.s32 	%r51, %r50, %r49, %r48;
	ld.shared.u32 	%r52, [%r6+16];
	ld.shared.u32 	%r53, [%r9+512];
	mad.lo.s32 	%r54, %r53, %r52, %r51;
	ld.shared.u32 	%r55, [%r6+20];
	ld.shared.u32 	%r56, [%r9+640];
	mad.lo.s32 	%r57, %r56, %r55, %r54;
	ld.shared.u32 	%r58, [%r6+24];
	ld.shared.u32 	%r59, [%r9+768];
	mad.lo.s32 	%r60, %r59, %r58, %r57;
	ld.shared.u32 	%r61, [%r6+28];
	ld.shared.u32 	%r62, [%r9+896];
	mad.lo.s32 	%r63, %r62, %r61, %r60;
	ld.shared.u32 	%r64, [%r6+32];
	ld.shared.u32 	%r65, [%r9+1024];
	mad.lo.s32 	%r66, %r65, %r64, %r63;
	ld.shared.u32 	%r67, [%r6+36];
	ld.shared.u32 	%r68, [%r9+1152];
	mad.lo.s32 	%r69, %r68, %r67, %r66;
	ld.shared.u32 	%r70, [%r6+40];
	ld.shared.u32 	%r71, [%r9+1280];
	mad.lo.s32 	%r72, %r71, %r70, %r69;
	ld.shared.u32 	%r73, [%r6+44];
	ld.shared.u32 	%r74, [%r9+1408];
	mad.lo.s32 	%r75, %r74, %r73, %r72;
	ld.shared.u32 	%r76, [%r6+48];
	ld.shared.u32 	%r77, [%r9+1536];
	mad.lo.s32 	%r78, %r77, %r76, %r75;
	ld.shared.u32 	%r79, [%r6+52];
	ld.shared.u32 	%r80, [%r9+1664];
	mad.lo.s32 	%r81, %r80, %r79, %r78;
	ld.shared.u32 	%r82, [%r6+56];
	ld.shared.u32 	%r83, [%r9+1792];
	mad.lo.s32 	%r84, %r83, %r82, %r81;
	ld.shared.u32 	%r85, [%r6+60];
	ld.shared.u32 	%r86, [%r9+1920];
	mad.lo.s32 	%r87, %r86, %r85, %r84;
	ld.shared.u32 	%r88, [%r6+64];
	ld.shared.u32 	%r89, [%r9+2048];
	mad.lo.s32 	%r90, %r89, %r88, %r87;
	ld.shared.u32 	%r91, [%r6+68];
	ld.shared.u32 	%r92, [%r9+2176];
	mad.lo.s32 	%r93, %r92, %r91, %r90;
	ld.shared.u32 	%r94, [%r6+72];
	ld.shared.u32 	%r95, [%r9+2304];
	mad.lo.s32 	%r96, %r95, %r94, %r93;
	ld.shared.u32 	%r97, [%r6+76];
	ld.shared.u32 	%r98, [%r9+2432];
	mad.lo.s32 	%r99, %r98, %r97, %r96;
	ld.shared.u32 	%r100, [%r6+80];
	ld.shared.u32 	%r101, [%r9+2560];
	mad.lo.s32 	%r102, %r101, %r100, %r99;
	ld.shared.u32 	%r103, [%r6+84];
	ld.shared.u32 	%r104, [%r9+2688];
	mad.lo.s32 	%r105, %r104, %r103, %r102;
	ld.shared.u32 	%r106, [%r6+88];
	ld.shared.u32 	%r107, [%r9+2816];
	mad.lo.s32 	%r108, %r107, %r106, %r105;
	ld.shared.u32 	%r109, [%r6+92];
	ld.shared.u32 	%r110, [%r9+2944];
	mad.lo.s32 	%r111, %r110, %r109, %r108;
	ld.shared.u32 	%r112, [%r6+96];
	ld.shared.u32 	%r113, [%r9+3072];
	mad.lo.s32 	%r114, %r113, %r112, %r111;
	ld.shared.u32 	%r115, [%r6+100];
	ld.shared.u32 	%r116, [%r9+3200];
	mad.lo.s32 	%r117, %r116, %r115, %r114;
	ld.shared.u32 	%r118, [%r6+104];
	ld.shared.u32 	%r119, [%r9+3328];
	mad.lo.s32 	%r120, %r119, %r118, %r117;
	ld.shared.u32 	%r121, [%r6+108];
	ld.shared.u32 	%r122, [%r9+3456];
	mad.lo.s32 	%r123, %r122, %r121, %r120;
	ld.shared.u32 	%r124, [%r6+112];
	ld.shared.u32 	%r125, [%r9+3584];
	mad.lo.s32 	%r126, %r125, %r124, %r123;
	ld.shared.u32 	%r127, [%r6+116];
	ld.shared.u32 	%r128, [%r9+3712];
	mad.lo.s32 	%r129, %r128, %r127, %r126;
	ld.shared.u32 	%r130, [%r6+120];
	ld.shared.u32 	%r131, [%r9+3840];
	mad.lo.s32 	%r132, %r131, %r130, %r129;
	ld.shared.u32 	%r133, [%r6+124];
	ld.shared.u32 	%r134, [%r9+3968];
	mad.lo.s32 	%r141, %r134, %r133, %r132;
	bar.sync 	0;
	add.s32 	%r139, %r139, 1;
	setp.ne.s32 	%p2, %r139, 0;
	add.s32 	%r138, %r138, 32;
	add.s32 	%r137, %r137, %r13;
	@%p2 bra 	$L__BB0_2;
$L__BB0_3:
	max.s32 	%r135, %r3, %r5;
	setp.ge.s32 	%p3, %r135, %r23;
	@%p3 bra 	$L__BB0_5;
	mad.lo.s32 	%r136, %r23, %r3, %r5;
	cvta.to.global.u64 	%rd10, %rd5;
	mul.wide.u32 	%rd11, %r136, 4;
	add.s64 	%rd12, %rd10, %rd11;
	st.global.u32 	[%rd12], %r141;
$L__BB0_5:
	ret;

}


// ===== COMPILED SASS (sm_100) =====

	.target	sm_100

	.elftype	@"ET_EXEC"


//--------------------- .note.nv.tkinfo           --------------------------
	.section	.note.nv.tkinfo,"",@"SHT_NOTE"
	.sectionflags	@"SHF_NOTE_NV_TKINFO"
	.tkinfo
        /*0018*/ 	.word	0x00000002
        /*0030*/ 	.string	""
        /*0030*/ 	.string	"ptxas"
        /*0030*/ 	.string	"Cuda compilation tools, release 13.0, V13.0.88"
        /*0030*/ 	.string	"Build cuda_13.0.r13.0/compiler.36424714_0"
        /*0030*/ 	.string	"-arch sm_100 -m 64 "



//--------------------- .note.nv.cuinfo           --------------------------
	.section	.note.nv.cuinfo,"",@"SHT_NOTE"
	.sectionflags	@"SHF_NOTE_NV_CUINFO"
        /*0018*/ 	.short	0x0002
        /*001a*/ 	.short	0x0064
        /*001c*/ 	.short	0x0082
	.zero		2


//--------------------- .nv.info                  --------------------------
	.section	.nv.info,"",@"SHT_CUDA_INFO"
	.align	4


	//----- nvinfo : EIATTR_REGCOUNT
	.align		4
        /*0000*/ 	.byte	0x04, 0x2f
        /*0002*/ 	.short	(.L_1 - .L_0)
	.align		4
.L_0:
        /*0004*/ 	.word	index@(_Z27blockedMatrixMultiplyKernelPKiS0_Pii)
        /*0008*/ 	.word	0x0000001e


	//----- nvinfo : EIATTR_FRAME_SIZE
	.align		4
.L_1:
        /*000c*/ 	.byte	0x04, 0x11
        /*000e*/ 	.short	(.L_3 - .L_2)
	.align		4
.L_2:
        /*0010*/ 	.word	index@(_Z27blockedMatrixMultiplyKernelPKiS0_Pii)
        /*0014*/ 	.word	0x00000000


	//----- nvinfo : EIATTR_MIN_STACK_SIZE
	.align		4
.L_3:
        /*0018*/ 	.byte	0x04, 0x12
        /*001a*/ 	.short	(.L_5 - .L_4)
	.align		4
.L_4:
        /*001c*/ 	.word	index@(_Z27blockedMatrixMultiplyKernelPKiS0_Pii)
        /*0020*/ 	.word	0x00000000
.L_5:


//--------------------- .nv.compat                --------------------------
	.section	.nv.compat,"",@"SHT_CUDA_COMPAT_INFO"
	.align	4
        /*0000*/ 	.byte	0x02, 0x09, 0x00, 0x00, 0x02, 0x02, 0x01, 0x00, 0x02, 0x05, 0x05, 0x00, 0x03, 0x07, 0x01, 0x01
        /*0010*/ 	.byte	0x02, 0x03, 0x00, 0x00, 0x02, 0x06, 0x01, 0x00, 0x04, 0x0b, 0x08, 0x00, 0x09, 0x00, 0x00, 0x00
        /*0020*/ 	.byte	0x00, 0x00, 0x00, 0x00


//--------------------- .nv.info._Z27blockedMatrixMultiplyKernelPKiS0_Pii --------------------------
	.section	.nv.info._Z27blockedMatrixMultiplyKernelPKiS0_Pii,"",@"SHT_CUDA_INFO"
	.sectionflags	@""
	.align	4


	//----- nvinfo : EIATTR_CUDA_API_VERSION
	.align		4
        /*0000*/ 	.byte	0x04, 0x37
        /*0002*/ 	.short	(.L_7 - .L_6)
.L_6:
        /*0004*/ 	.word	0x00000082


	//----- nvinfo : EIATTR_KPARAM_INFO
	.align		4
.L_7:
        /*0008*/ 	.byte	0x04, 0x17
        /*000a*/ 	.short	(.L_9 - .L_8)
.L_8:
        /*000c*/ 	.word	0x00000000
        /*0010*/ 	.short	0x0003
        /*0012*/ 	.short	0x0018
        /*0014*/ 	.byte	0x00, 0xf0, 0x11, 0x00


	//----- nvinfo : EIATTR_KPARAM_INFO
	.align		4
.L_9:
        /*0018*/ 	.byte	0x04, 0x17
        /*001a*/ 	.short	(.L_11 - .L_10)
.L_10:
        /*001c*/ 	.word	0x00000000
        /*0020*/ 	.short	0x0002
        /*0022*/ 	.short	0x0010
        /*0024*/ 	.byte	0x00, 0xf5, 0x21, 0x00


	//----- nvinfo : EIATTR_KPARAM_INFO
	.align		4
.L_11:
        /*0028*/ 	.byte	0x04, 0x17
        /*002a*/ 	.short	(.L_13 - .L_12)
.L_12:
        /*002c*/ 	.word	0x00000000
        /*0030*/ 	.short	0x0001
        /*0032*/ 	.short	0x0008
        /*0034*/ 	.byte	0x00, 0xf5, 0x21, 0x00


	//----- nvinfo : EIATTR_KPARAM_INFO
	.align		4
.L_13:
        /*0038*/ 	.byte	0x04, 0x17
        /*003a*/ 	.short	(.L_15 - .L_14)
.L_14:
        /*003c*/ 	.word	0x00000000
        /*0040*/ 	.short	0x0000
        /*0042*/ 	.short	0x0000
        /*0044*/ 	.byte	0x00, 0xf5, 0x21, 0x00


	//----- nvinfo : EIATTR_SPARSE_MMA_MASK
	.align		4
.L_15:
        /*0048*/ 	.byte	0x03, 0x50
        /*004a*/ 	.short	0x0000


	//----- nvinfo : EIATTR_MAXREG_COUNT
	.align		4
        /*004c*/ 	.byte	0x03, 0x1b
        /*004e*/ 	.short	0x00ff


	//----- nvinfo : EIATTR_NUM_BARRIERS
	.align		4
        /*0050*/ 	.byte	0x02, 0x4c
        /*0052*/ 	.byte	0x01
	.zero		1


	//----- nvinfo : EIATTR_MERCURY_ISA_VERSION
	.align		4
        /*0054*/ 	.byte	0x03, 0x5f
        /*0056*/ 	.short	0x0101


	//----- nvinfo : EIATTR_VRC_CTA_INIT_COUNT
	.align		4
        /*0058*/ 	.byte	0x02, 0x4a
	.zero		1
	.zero		1


	//----- nvinfo : EIATTR_EXIT_INSTR_OFFSETS
	.align		4
        /*005c*/ 	.byte	0x04, 0x1c
        /*005e*/ 	.short	(.L_17 - .L_16)


	//   ....[0]....
.L_16:
        /*0060*/ 	.word	0x00000760


	//   ....[1]....
        /*0064*/ 	.word	0x000007b0


	//----- nvinfo : EIATTR_CBANK_PARAM_SIZE
	.align		4
.L_17:
        /*0068*/ 	.byte	0x03, 0x19
        /*006a*/ 	.short	0x001c


	//----- nvinfo : EIATTR_PARAM_CBANK
	.align		4
        /*006c*/ 	.byte	0x04, 0x0a
        /*006e*/ 	.short	(.L_19 - .L_18)
	.align		4
.L_18:
        /*0070*/ 	.word	index@(.nv.constant0._Z27blockedMatrixMultiplyKernelPKiS0_Pii)
        /*0074*/ 	.short	0x0380
        /*0076*/ 	.short	0x001c


	//----- nvinfo : EIATTR_SW_WAR
	.align		4
.L_19:
        /*0078*/ 	.byte	0x04, 0x36
        /*007a*/ 	.short	(.L_21 - .L_20)
.L_20:
        /*007c*/ 	.word	0x00000008
.L_21:


//--------------------- .nv.callgraph             --------------------------
	.section	.nv.callgraph,"",@"SHT_CUDA_CALLGRAPH"
	.align	4
	.sectionentsize	8
	.align		4
        /*0000*/ 	.word	0x00000000
	.align		4
        /*0004*/ 	.word	0xffffffff
	.align		4
        /*0008*/ 	.word	0x00000000
	.align		4
        /*000c*/ 	.word	0xfffffffe
	.align		4
        /*0010*/ 	.word	0x00000000
	.align		4
        /*0014*/ 	.word	0xfffffffd
	.align		4
        /*0018*/ 	.word	0x00000000
	.align		4
        /*001c*/ 	.word	0xfffffffc


//--------------------- .text._Z27blockedMatrixMultiplyKernelPKiS0_Pii --------------------------
	.section	.text._Z27blockedMatrixMultiplyKernelPKiS0_Pii,"ax",@progbits
	.align	128
        .global         _Z27blockedMatrixMultiplyKernelPKiS0_Pii
        .type           _Z27blockedMatrixMultiplyKernelPKiS0_Pii,@function
        .size           _Z27blockedMatrixMultiplyKernelPKiS0_Pii,(.L_x_3 - _Z27blockedMatrixMultiplyKernelPKiS0_Pii)
        .other          _Z27blockedMatrixMultiplyKernelPKiS0_Pii,@"STO_CUDA_ENTRY STV_DEFAULT"
_Z27blockedMatrixMultiplyKernelPKiS0_Pii:
.text._Z27blockedMatrixMultiplyKernelPKiS0_Pii:
[----:B------:R-:W-:Y:S01]  /*0000*/  LDC R1, c[0x0][0x37c] ;  /* 0x0000df00ff017b82 */ /* 0x000fe20000000800 */
[----:B------:R-:W0:Y:S07]  /*0010*/  S2R R18, SR_CTAID.Y ;  /* 0x0000000000127919 */ /* 0x000e2e0000002600 */
[----:B------:R-:W1:Y:S01]  /*0020*/  LDC R0, c[0x0][0x398] ;  /* 0x0000e600ff007b82 */ /* 0x000e620000000800 */
[----:B------:R-:W2:Y:S01]  /*0030*/  LDCU.64 UR8, c[0x0][0x358] ;  /* 0x00006b00ff0877ac */ /* 0x000ea20008000a00 */
[----:B------:R-:W-:Y:S01]  /*0040*/  HFMA2 R19, -RZ, RZ, 0, 0 ;  /* 0x00000000ff137431 */ /* 0x000fe200000001ff */
[----:B------:R-:W0:Y:S01]  /*0050*/  S2R R9, SR_TID.Y ;  /* 0x0000000000097919 */ /* 0x000e220000002200 */
[----:B------:R-:W3:Y:S01]  /*0060*/  S2R R5, SR_CTAID.X ;  /* 0x0000000000057919 */ /* 0x000ee20000002500 */
[----:B------:R-:W3:Y:S01]  /*0070*/  S2R R7, SR_TID.X ;  /* 0x0000000000077919 */ /* 0x000ee20000002100 */
[----:B-1----:R-:W-:-:S02]  /*0080*/  ISETP.GE.AND P1, PT, R0, 0x20, PT ;  /* 0x000000200000780c */ /* 0x002fc40003f26270 */
[----:B0-----:R-:W-:Y:S02]  /*0090*/  LEA R18, R18, R9, 0x5 ;  /* 0x0000000912127211 */ /* 0x001fe400078e28ff */
[----:B---3--:R-:W-:-:S04]  /*00a0*/  LEA R17, R5, R7, 0x5 ;  /* 0x0000000705117211 */ /* 0x008fc800078e28ff */
[----:B------:R-:W-:-:S04]  /*00b0*/  VIMNMX R3, PT, PT, R18, R17, !PT ;  /* 0x0000001112037248 */ /* 0x000fc80007fe0100 */
[----:B------:R-:W-:Y:S01]  /*00c0*/  ISETP.GE.AND P0, PT, R3, R0, PT ;  /* 0x000000000300720c */ /* 0x000fe20003f06270 */
[----:B--2---:R-:W-:-:S12]  /*00d0*/  @!P1 BRA `(.L_x_0) ;  /* 0x0000000400a09947 */ /* 0x004fd80003800000 */
[----:B------:R-:W0:Y:S01]  /*00e0*/  S2UR UR6, SR_CgaCtaId ;  /* 0x00000000000679c3 */ /* 0x000e220000008800 */
[----:B------:R-:W-:Y:S01]  /*00f0*/  UMOV UR4, 0x400 ;  /* 0x0000040000047882 */ /* 0x000fe20000000000 */
[----:B------:R-:W-:Y:S01]  /*0100*/  SHF.R.S32.HI R3, RZ, 0x1f, R0 ;  /* 0x0000001fff037819 */ /* 0x000fe20000011400 */
[----:B------:R-:W-:Y:S01]  /*0110*/  UIADD3 UR5, UPT, UPT, UR4, 0x1000, URZ ;  /* 0x0000100004057890 */ /* 0x000fe2000fffe0ff */
[-CC-:B------:R-:W-:Y:S01]  /*0120*/  IMAD R2, R9, R0.reuse, R7.reuse ;  /* 0x0000000009027224 */ /* 0x180fe200078e0207 */
[----:B------:R-:W-:Y:S02]  /*0130*/  MOV R19, RZ ;  /* 0x000000ff00137202 */ /* 0x000fe40000000f00 */
[----:B------:R-:W-:Y:S01]  /*0140*/  LEA.HI R4, R3, R0, RZ, 0x5 ;  /* 0x0000000003047211 */ /* 0x000fe200078f28ff */
[----:B------:R-:W1:Y:S01]  /*0150*/  LDC.64 R22, c[0x0][0x380] ;  /* 0x0000e000ff167b82 */ /* 0x000e620000000a00 */
[----:B------:R-:W-:Y:S01]  /*0160*/  LEA R3, R5, R2, 0x5 ;  /* 0x0000000205037211 */ /* 0x000fe200078e28ff */
[----:B------:R-:W-:Y:S01]  /*0170*/  IMAD R2, R18, R0, R7 ;  /* 0x0000000012027224 */ /* 0x000fe200078e0207 */
[----:B------:R-:W-:-:S04]  /*0180*/  SHF.R.S32.HI R4, RZ, 0x5, R4 ;  /* 0x00000005ff047819 */ /* 0x000fc80000011404 */
[----:B------:R-:W-:Y:S01]  /*0190*/  IADD3 R4, PT, PT, -R4, RZ, RZ ;  /* 0x000000ff04047210 */ /* 0x000fe20007ffe1ff */
[----:B------:R-:W2:Y:S01]  /*01a0*/  LDC.64 R20, c[0x0][0x388] ;  /* 0x0000e200ff147b82 */ /* 0x000ea20000000a00 */
[----:B0-----:R-:W-:Y:S02]  /*01b0*/  ULEA UR4, UR6, UR4, 0x18 ;  /* 0x0000000406047291 */ /* 0x001fe4000f8ec0ff */
[----:B------:R-:W-:-:S04]  /*01c0*/  ULEA UR5, UR6, UR5, 0x18 ;  /* 0x0000000506057291 */ /* 0x000fc8000f8ec0ff */
[----:B------:R-:W-:Y:S02]  /*01d0*/  LEA R16, R9, UR4, 0x7 ;  /* 0x0000000409107c11 */ /* 0x000fe4000f8e38ff */
[C---:B------:R-:W-:Y:S02]  /*01e0*/  LEA R6, R7.reuse, UR5, 0x2 ;  /* 0x0000000507067c11 */ /* 0x040fe4000f8e10ff */
[----:B------:R-:W-:Y:S02]  /*01f0*/  LEA R7, R7, R16, 0x2 ;  /* 0x0000001007077211 */ /* 0x000fe400078e10ff */
[----:B------:R-:W-:-:S07]  /*0200*/  LEA R5, R9, R6, 0x7 ;  /* 0x0000000609057211 */ /* 0x000fce00078e38ff */
.L_x_1:
[----:B-1----:R-:W-:-:S04]  /*0210*/  IMAD.WIDE R8, R2, 0x4, R22 ;  /* 0x0000000402087825 */ /* 0x002fc800078e0216 */
[----:B--2---:R-:W-:Y:S02]  /*0220*/  IMAD.WIDE.U32 R10, R3, 0x4, R20 ;  /* 0x00000004030a7825 */ /* 0x004fe400078e0014 */
[----:B------:R-:W2:Y:S04]  /*0230*/  LDG.E R8, desc[UR8][R8.64] ;  /* 0x0000000808087981 */ /* 0x000ea8000c1e1900 */
[----:B------:R-:W3:Y:S01]  /*0240*/  LDG.E R24, desc[UR8][R10.64] ;  /* 0x000000080a187981 */ /* 0x000ee2000c1e1900 */
[----:B------:R-:W-:Y:S02]  /*0250*/  IADD3 R4, PT, PT, R4, 0x1, RZ ;  /* 0x0000000104047810 */ /* 0x000fe40007ffe0ff */
[----:B------:R-:W-:Y:S02]  /*0260*/  IADD3 R2, PT, PT, R2, 0x20, RZ ;  /* 0x0000002002027810 */ /* 0x000fe40007ffe0ff */
[----:B------:R-:W-:-:S02]  /*0270*/  ISETP.NE.AND P1, PT, R4, RZ, PT ;  /* 0x000000ff0400720c */ /* 0x000fc40003f25270 */
[----:B------:R-:W-:Y:S01]  /*0280*/  LEA R3, R0, R3, 0x5 ;  /* 0x0000000300037211 */ /* 0x000fe200078e28ff */
[----:B--2---:R-:W-:Y:S04]  /*0290*/  STS [R7], R8 ;  /* 0x0000000807007388 */ /* 0x004fe80000000800 */
[----:B---3--:R-:W-:Y:S01]  /*02a0*/  STS [R5], R24 ;  /* 0x0000001805007388 */ /* 0x008fe20000000800 */
[----:B------:R-:W-:Y:S06]  /*02b0*/  BAR.SYNC.DEFER_BLOCKING 0x0 ;  /* 0x0000000000007b1d */ /* 0x000fec0000010000 */
[----:B------:R-:W-:Y:S04]  /*02c0*/  LDS R26, [R6] ;  /* 0x00000000061a7984 */ /* 0x000fe80000000800 */
[----:B------:R-:W0:Y:S04]  /*02d0*/  LDS.128 R12, [R16] ;  /* 0x00000000100c7984 */ /* 0x000e280000000c00 */
[----:B------:R-:W1:Y:S04]  /*02e0*/  LDS R27, [R6+0x80] ;  /* 0x00008000061b7984 */ /* 0x000e680000000800 */
[----:B------:R-:W2:Y:S04]  /*02f0*/  LDS R25, [R6+0x100] ;  /* 0x0001000006197984 */ /* 0x000ea80000000800 */
[----:B------:R-:W-:Y:S04]  /*0300*/  LDS.128 R8, [R16+0x10] ;  /* 0x0000100010087984 */ /* 0x000fe80000000c00 */
[----:B------:R-:W-:Y:S01]  /*0310*/  LDS R24, [R6+0x380] ;  /* 0x0003800006187984 */ /* 0x000fe20000000800 */
[----:B0-----:R-:W-:-:S03]  /*0320*/  IMAD R12, R12, R26, R19 ;  /* 0x0000001a0c0c7224 */ /* 0x001fc600078e0213 */
[----:B------:R-:W0:Y:S01]  /*0330*/  LDS R19, [R6+0x180] ;  /* 0x0001800006137984 */ /* 0x000e220000000800 */
[----:B-1----:R-:W-:-:S03]  /*0340*/  IMAD R13, R27, R13, R12 ;  /* 0x0000000d1b0d7224 */ /* 0x002fc600078e020c */
[----:B------:R-:W1:Y:S01]  /*0350*/  LDS R26, [R6+0x200] ;  /* 0x00020000061a7984 */ /* 0x000e620000000800 */
[----:B--2---:R-:W-:-:S03]  /*0360*/  IMAD R14, R25, R14, R13 ;  /* 0x0000000e190e7224 */ /* 0x004fc600078e020d */
[----:B------:R-:W2:Y:S04]  /*0370*/  LDS R12, [R6+0x280] ;  /* 0x00028000060c7984 */ /* 0x000ea80000000800 */
[----:B------:R-:W-:Y:S01]  /*0380*/  LDS R25, [R6+0x400] ;  /* 0x0004000006197984 */ /* 0x000fe20000000800 */
[----:B0-----:R-:W-:-:S03]  /*0390*/  IMAD R15, R19, R15, R14 ;  /* 0x0000000f130f7224 */ /* 0x001fc600078e020e */
[----:B------:R-:W0:Y:S01]  /*03a0*/  LDS R19, [R6+0x300] ;  /* 0x0003000006137984 */ /* 0x000e220000000800 */
[----:B-1----:R-:W-:-:S03]  /*03b0*/  IMAD R8, R8, R26, R15 ;  /* 0x0000001a08087224 */ /* 0x002fc600078e020f */
[----:B------:R-:W-:Y:S01]  /*03c0*/  LDS R26, [R6+0xa00] ;  /* 0x000a0000061a7984 */ /* 0x000fe20000000800 */
[----:B--2---:R-:W-:-:S03]  /*03d0*/  IMAD R9, R12, R9, R8 ;  /* 0x000000090c097224 */ /* 0x004fc600078e0208 */
[----:B------:R-:W1:Y:S04]  /*03e0*/  LDS.128 R12, [R16+0x20] ;  /* 0x00002000100c7984 */ /* 0x000e680000000c00 */
[----:B------:R-:W2:Y:S01]  /*03f0*/  LDS R8, [R6+0x480] ;  /* 0x0004800006087984 */ /* 0x000ea20000000800 */
[----:B0-----:R-:W-:-:S03]  /*0400*/  IMAD R10, R19, R10, R9 ;  /* 0x0000000a130a7224 */ /* 0x001fc600078e0209 */
[----:B------:R-:W0:Y:S01]  /*0410*/  LDS R19, [R6+0x500] ;  /* 0x0005000006137984 */ /* 0x000e220000000800 */
[----:B------:R-:W-:-:S03]  /*0420*/  IMAD R11, R24, R11, R10 ;  /* 0x0000000b180b7224 */ /* 0x000fc600078e020a */
[----:B------:R-:W3:Y:S01]  /*0430*/  LDS R24, [R6+0x580] ;  /* 0x0005800006187984 */ /* 0x000ee20000000800 */
[----:B-1----:R-:W-:-:S03]  /*0440*/  IMAD R11, R12, R25, R11 ;  /* 0x000000190c0b7224 */ /* 0x002fc600078e020b */
[----:B------:R-:W-:Y:S01]  /*0450*/  LDS R25, [R6+0x600] ;  /* 0x0006000006197984 */ /* 0x000fe20000000800 */
[----:B--2---:R-:W-:-:S03]  /*0460*/  IMAD R13, R8, R13, R11 ;  /* 0x0000000d080d7224 */ /* 0x004fc600078e020b */
[----:B------:R-:W1:Y:S04]  /*0470*/  LDS.128 R8, [R16+0x30] ;  /* 0x0000300010087984 */ /* 0x000e680000000c00 */
[----:B------:R-:W2:Y:S01]  /*0480*/  LDS R12, [R6+0x680] ;  /* 0x00068000060c7984 */ /* 0x000ea20000000800 */
[----:B0-----:R-:W-:-:S03]  /*0490*/  IMAD R14, R19, R14, R13 ;  /* 0x0000000e130e7224 */ /* 0x001fc600078e020d */
[----:B------:R-:W0:Y:S01]  /*04a0*/  LDS R19, [R6+0x700] ;  /* 0x0007000006137984 */ /* 0x000e220000000800 */
[----:B---3--:R-:W-:-:S03]  /*04b0*/  IMAD R15, R24, R15, R14 ;  /* 0x0000000f180f7224 */ /* 0x008fc600078e020e */
        /* <DEDUP_REMOVED lines=16> */
[----:B------:R-:W-:Y:S01]  /*05c0*/  LDS R19, [R6+0xd00] ;  /* 0x000d000006137984 */ /* 0x000fe20000000800 */
[----:B---3--:R-:W-:-:S03]  /*05d0*/  IMAD R15, R24, R15, R14 ;  /* 0x0000000f180f7224 */ /* 0x008fc600078e020e */
[----:B------:R-:W-:Y:S01]  /*05e0*/  LDS R24, [R6+0xc80] ;  /* 0x000c800006187984 */ /* 0x000fe20000000800 */
[----:B-1----:R-:W-:-:S03]  /*05f0*/  IMAD R15, R8, R26, R15 ;  /* 0x0000001a080f7224 */ /* 0x002fc600078e020f */
[----:B------:R-:W0:Y:S01]  /*0600*/  LDS R8, [R6+0xb80] ;  /* 0x000b800006087984 */ /* 0x000e220000000800 */
[----:B------:R-:W-:-:S03]  /*0610*/  IMAD R9, R12, R9, R15 ;  /* 0x000000090c097224 */ /* 0x000fc600078e020f */
[----:B------:R-:W-:Y:S01]  /*0620*/  LDS R26, [R6+0xc00] ;  /* 0x000c0000061a7984 */ /* 0x000fe20000000800 */
[----:B--2---:R-:W-:-:S03]  /*0630*/  IMAD R9, R25, R10, R9 ;  /* 0x0000000a19097224 */ /* 0x004fc600078e0209 */
[----:B------:R-:W1:Y:S04]  /*0640*/  LDS.128 R12, [R16+0x60] ;  /* 0x00006000100c7984 */ /* 0x000e680000000c00 */
[----:B------:R-:W-:Y:S01]  /*0650*/  LDS R25, [R6+0xe00] ;  /* 0x000e000006197984 */ /* 0x000fe20000000800 */
[----:B0-----:R-:W-:-:S04]  /*0660*/  IMAD R9, R8, R11, R9 ;  /* 0x0000000b08097224 */ /* 0x001fc800078e0209 */
[----:B-1----:R-:W-:Y:S02]  /*0670*/  IMAD R9, R12, R26, R9 ;  /* 0x0000001a0c097224 */ /* 0x002fe400078e0209 */
[----:B------:R-:W0:Y:S02]  /*0680*/  LDS R12, [R6+0xd80] ;  /* 0x000d8000060c7984 */ /* 0x000e240000000800 */
[----:B------:R-:W-:Y:S02]  /*0690*/  IMAD R13, R24, R13, R9 ;  /* 0x0000000d180d7224 */ /* 0x000fe400078e0209 */
[----:B------:R-:W1:Y:S02]  /*06a0*/  LDS.128 R8, [R16+0x70] ;  /* 0x0000700010087984 */ /* 0x000e640000000c00 */
[----:B------:R-:W-:Y:S02]  /*06b0*/  IMAD R13, R19, R14, R13 ;  /* 0x0000000e130d7224 */ /* 0x000fe400078e020d */
[----:B------:R-:W2:Y:S04]  /*06c0*/  LDS R24, [R6+0xe80] ;  /* 0x000e800006187984 */ /* 0x000ea80000000800 */
[----:B------:R-:W3:Y:S04]  /*06d0*/  LDS R14, [R6+0xf00] ;  /* 0x000f0000060e7984 */ /* 0x000ee80000000800 */
[----:B------:R-:W4:Y:S01]  /*06e0*/  LDS R19, [R6+0xf80] ;  /* 0x000f800006137984 */ /* 0x000f220000000800 */
[----:B0-----:R-:W-:-:S04]  /*06f0*/  IMAD R13, R12, R15, R13 ;  /* 0x0000000f0c0d7224 */ /* 0x001fc800078e020d */
[----:B-1----:R-:W-:-:S04]  /*0700*/  IMAD R8, R8, R25, R13 ;  /* 0x0000001908087224 */ /* 0x002fc800078e020d */
[----:B--2---:R-:W-:-:S04]  /*0710*/  IMAD R9, R24, R9, R8 ;  /* 0x0000000918097224 */ /* 0x004fc800078e0208 */
[----:B---3--:R-:W-:-:S04]  /*0720*/  IMAD R10, R14, R10, R9 ;  /* 0x0000000a0e0a7224 */ /* 0x008fc800078e0209 */
[----:B----4-:R-:W-:Y:S01]  /*0730*/  IMAD R19, R19, R11, R10 ;  /* 0x0000000b13137224 */ /* 0x010fe200078e020a */
[----:B------:R-:W-:Y:S06]  /*0740*/  BAR.SYNC.DEFER_BLOCKING 0x0 ;  /* 0x0000000000007b1d */ /* 0x000fec0000010000 */
[----:B------:R-:W-:Y:S05]  /*0750*/  @P1 BRA `(.L_x_1) ;  /* 0xfffffff800ac1947 */ /* 0x000fea000383ffff */
.L_x_0:
[----:B------:R-:W-:Y:S05]  /*0760*/  @P0 EXIT ;  /* 0x000000000000094d */ /* 0x000fea0003800000 */
[----:B------:R-:W0:Y:S01]  /*0770*/  LDC.64 R2, c[0x0][0x390] ;  /* 0x0000e400ff027b82 */ /* 0x000e220000000a00 */
[----:B------:R-:W-:-:S04]  /*0780*/  IMAD R17, R18, R0, R17 ;  /* 0x0000000012117224 */ /* 0x000fc800078e0211 */
[----:B0-----:R-:W-:-:S05]  /*0790*/  IMAD.WIDE.U32 R2, R17, 0x4, R2 ;  /* 0x0000000411027825 */ /* 0x001fca00078e0002 */
[----:B------:R-:W-:Y:S01]  /*07a0*/  STG.E desc[UR8][R2.64], R19 ;  /* 0x0000001302007986 */ /* 0x000fe2000c101908 */
[----:B------:R-:W-:Y:S05]  /*07b0*/  EXIT ;  /* 0x000000000000794d */ /* 0x000fea0003800000 */
.L_x_2:
[----:B------:R-:W-:-:S00]  /*07c0*/  BRA `(.L_x_2) ;  /* 0xfffffffc00fc7947 */ /* 0x000fc0000383ffff */
[----:B------:R-:W-:-:S00]  /*07d0*/  NOP ;  /* 0x0000000000007918 */ /* 0x000fc00000000000 */
        /* <DEDUP_REMOVED lines=10> */
.L_x_3:


//--------------------- .nv.shared._Z27blockedMatrixMultiplyKernelPKiS0_Pii --------------------------
	.section	.nv.shared._Z27blockedMatrixMultiplyKernelPKiS0_Pii,"aw",@nobits
	.sectionflags	@""
	.align	4
.nv.shared._Z27blockedMatrixMultiplyKernelPKiS0_Pii:
	.zero		9216


//--------------------- .nv.shared.reserved.0     --------------------------
	.section	.nv.shared.reserved.0,"aw",@nobits
	.weak		__nv_reservedSMEM_offset_0_alias
	.size		__nv_reservedSMEM_offset_0_alias, 0, 64
	.other		__nv_reservedSMEM_offset_0_alias,@"STO_CUDA_RESERVED_SHARED STV_DEFAULT"
__nv_reservedSMEM_offset_0_alias:
	.zero		0
	.zero		64


//--------------------- .nv.constant0._Z27blockedMatrixMultiplyKernelPKiS0_Pii --------------------------
	.section	.nv.constant0._Z27blockedMatrixMultiplyKernelPKiS0_Pii,"a",@progbits
	.sectionflags	@""
	.align	4
.nv.constant0._Z27blockedMatrixMultiplyKernelPKiS0_Pii:
	.zero		924


//--------------------- SYMBOLS --------------------------

	.type		.nv.reservedSmem.offset0,@object
	.size		.nv.reservedSmem.offset0,0x4
	.type		.nv.reservedSmem.cap,@object
	.size		.nv.reservedSmem.cap,0x4
